//
// Generated by NVIDIA NVVM Compiler
//
// Compiler Build ID: CL-36424714
// Cuda compilation tools, release 13.0, V13.0.88
// Based on NVVM 20.0.0
//

.version 9.0
.target sm_100
.address_size 64

	// .globl	_Z9vectorAddPfS_S_i

.visible .entry _Z9vectorAddPfS_S_i(
	.param .u64 .ptr .align 1 _Z9vectorAddPfS_S_i_param_0,
	.param .u64 .ptr .align 1 _Z9vectorAddPfS_S_i_param_1,
	.param .u64 .ptr .align 1 _Z9vectorAddPfS_S_i_param_2,
	.param .u32 _Z9vectorAddPfS_S_i_param_3
)
{
	.reg .pred 	%p<2>;
	.reg .b32 	%r<5>;
	.reg .b32 	%f<4>;
	.reg .b64 	%rd<11>;

	ld.param.u64 	%rd1, [_Z9vectorAddPfS_S_i_param_0];
	ld.param.u64 	%rd2, [_Z9vectorAddPfS_S_i_param_1];
	ld.param.u64 	%rd3, [_Z9vectorAddPfS_S_i_param_2];
	mov.u32 	%r2, %ntid.x;
	mov.u32 	%r3, %ctaid.x;
	mov.u32 	%r4, %tid.x;
	mad.lo.s32 	%r1, %r2, %r3, %r4;
	setp.gt.s32 	%p1, %r1, 1048575;
	@%p1 bra 	$L__BB0_2;
	cvta.to.global.u64 	%rd4, %rd1;
	cvta.to.global.u64 	%rd5, %rd2;
	cvta.to.global.u64 	%rd6, %rd3;
	mul.wide.s32 	%rd7, %r1, 4;
	add.s64 	%rd8, %rd4, %rd7;
	ld.global.f32 	%f1, [%rd8];
	add.s64 	%rd9, %rd5, %rd7;
	ld.global.f32 	%f2, [%rd9];
	add.f32 	%f3, %f1, %f2;
	add.s64 	%rd10, %rd6, %rd7;
	st.global.f32 	[%rd10], %f3;
$L__BB0_2:
	ret;

}


// ===== COMPILED SASS (sm_100) =====

	.target	sm_100

	.elftype	@"ET_EXEC"


//--------------------- .note.nv.tkinfo           --------------------------
	.section	.note.nv.tkinfo,"",@"SHT_NOTE"
	.sectionflags	@"SHF_NOTE_NV_TKINFO"
	.tkinfo
        /*0018*/ 	.word	0x00000002
        /*0030*/ 	.string	""
        /*0030*/ 	.string	"ptxas"
        /*0030*/ 	.string	"Cuda compilation tools, release 13.0, V13.0.88"
        /*0030*/ 	.string	"Build cuda_13.0.r13.0/compiler.36424714_0"
        /*0030*/ 	.string	"-arch sm_100 -m 64 "



//--------------------- .note.nv.cuinfo           --------------------------
	.section	.note.nv.cuinfo,"",@"SHT_NOTE"
	.sectionflags	@"SHF_NOTE_NV_CUINFO"
        /*0018*/ 	.short	0x0002
        /*001a*/ 	.short	0x0064
        /*001c*/ 	.short	0x0082
	.zero		2


//--------------------- .nv.info                  --------------------------
	.section	.nv.info,"",@"SHT_CUDA_INFO"
	.align	4


	//----- nvinfo : EIATTR_REGCOUNT
	.align		4
        /*0000*/ 	.byte	0x04, 0x2f
        /*0002*/ 	.short	(.L_1 - .L_0)
	.align		4
.L_0:
        /*0004*/ 	.word	index@(_Z9vectorAddPfS_S_i)
        /*0008*/ 	.word	0x0000000c


	//----- nvinfo : EIATTR_FRAME_SIZE
	.align		4
.L_1:
        /*000c*/ 	.byte	0x04, 0x11
        /*000e*/ 	.short	(.L_3 - .L_2)
	.align		4
.L_2:
        /*0010*/ 	.word	index@(_Z9vectorAddPfS_S_i)
        /*0014*/ 	.word	0x00000000


	//----- nvinfo : EIATTR_MIN_STACK_SIZE
	.align		4
.L_3:
        /*0018*/ 	.byte	0x04, 0x12
        /*001a*/ 	.short	(.L_5 - .L_4)
	.align		4
.L_4:
        /*001c*/ 	.word	index@(_Z9vectorAddPfS_S_i)
        /*0020*/ 	.word	0x00000000
.L_5:


//--------------------- .nv.compat                --------------------------
	.section	.nv.compat,"",@"SHT_CUDA_COMPAT_INFO"
	.align	4
        /*0000*/ 	.byte	0x02, 0x09, 0x00, 0x00, 0x02, 0x02, 0x01, 0x00, 0x02, 0x05, 0x05, 0x00, 0x03, 0x07, 0x01, 0x01
        /*0010*/ 	.byte	0x02, 0x03, 0x00, 0x00, 0x02, 0x06, 0x01, 0x00, 0x04, 0x0b, 0x08, 0x00, 0x09, 0x00, 0x00, 0x00
        /*0020*/ 	.byte	0x00, 0x00, 0x00, 0x00


//--------------------- .nv.info._Z9vectorAddPfS_S_i --------------------------
	.section	.nv.info._Z9vectorAddPfS_S_i,"",@"SHT_CUDA_INFO"
	.sectionflags	@""
	.align	4


	//----- nvinfo : EIATTR_CUDA_API_VERSION
	.align		4
        /*0000*/ 	.byte	0x04, 0x37
        /*0002*/ 	.short	(.L_7 - .L_6)
.L_6:
        /*0004*/ 	.word	0x00000082


	//----- nvinfo : EIATTR_KPARAM_INFO
	.align		4
.L_7:
        /*0008*/ 	.byte	0x04, 0x17
        /*000a*/ 	.short	(.L_9 - .L_8)
.L_8:
        /*000c*/ 	.word	0x00000000
        /*0010*/ 	.short	0x0003
        /*0012*/ 	.short	0x0018
        /*0014*/ 	.byte	0x00, 0xf0, 0x11, 0x00


	//----- nvinfo : EIATTR_KPARAM_INFO
	.align		4
.L_9:
        /*0018*/ 	.byte	0x04, 0x17
        /*001a*/ 	.short	(.L_11 - .L_10)
.L_10:
        /*001c*/ 	.word	0x00000000
        /*0020*/ 	.short	0x0002
        /*0022*/ 	.short	0x0010
        /*0024*/ 	.byte	0x00, 0xf5, 0x21, 0x00


	//----- nvinfo : EIATTR_KPARAM_INFO
	.align		4
.L_11:
        /*0028*/ 	.byte	0x04, 0x17
        /*002a*/ 	.short	(.L_13 - .L_12)
.L_12:
        /*002c*/ 	.word	0x00000000
        /*0030*/ 	.short	0x0001
        /*0032*/ 	.short	0x0008
        /*0034*/ 	.byte	0x00, 0xf5, 0x21, 0x00


	//----- nvinfo : EIATTR_KPARAM_INFO
	.align		4
.L_13:
        /*0038*/ 	.byte	0x04, 0x17
        /*003a*/ 	.short	(.L_15 - .L_14)
.L_14:
        /*003c*/ 	.word	0x00000000
        /*0040*/ 	.short	0x0000
        /*0042*/ 	.short	0x0000
        /*0044*/ 	.byte	0x00, 0xf5, 0x21, 0x00


	//----- nvinfo : EIATTR_SPARSE_MMA_MASK
	.align		4
.L_15:
        /*0048*/ 	.byte	0x03, 0x50
        /*004a*/ 	.short	0x0000


	//----- nvinfo : EIATTR_MAXREG_COUNT
	.align		4
        /*004c*/ 	.byte	0x03, 0x1b
        /*004e*/ 	.short	0x00ff


	//----- nvinfo : EIATTR_MERCURY_ISA_VERSION
	.align		4
        /*0050*/ 	.byte	0x03, 0x5f
        /*0052*/ 	.short	0x0101


	//----- nvinfo : EIATTR_VRC_CTA_INIT_COUNT
	.align		4
        /*0054*/ 	.byte	0x02, 0x4a
	.zero		1
	.zero		1


	//----- nvinfo : EIATTR_EXIT_INSTR_OFFSETS
	.align		4
        /*0058*/ 	.byte	0x04, 0x1c
        /*005a*/ 	.short	(.L_17 - .L_16)


	//   ....[0]....
.L_16:
        /*005c*/ 	.word	0x00000060


	//   ....[1]....
        /*0060*/ 	.word	0x00000120


	//----- nvinfo : EIATTR_CBANK_PARAM_SIZE
	.align		4
.L_17:
        /*0064*/ 	.byte	0x03, 0x19
        /*0066*/ 	.short	0x001c


	//----- nvinfo : EIATTR_PARAM_CBANK
	.align		4
        /*0068*/ 	.byte	0x04, 0x0a
        /*006a*/ 	.short	(.L_19 - .L_18)
	.align		4
.L_18:
        /*006c*/ 	.word	index@(.nv.constant0._Z9vectorAddPfS_S_i)
        /*0070*/ 	.short	0x0380
        /*0072*/ 	.short	0x001c


	//----- nvinfo : EIATTR_SW_WAR
	.align		4
.L_19:
        /*0074*/ 	.byte	0x04, 0x36
        /*0076*/ 	.short	(.L_21 - .L_20)
.L_20:
        /*0078*/ 	.word	0x00000008
.L_21:


//--------------------- .nv.callgraph             --------------------------
	.section	.nv.callgraph,"",@"SHT_CUDA_CALLGRAPH"
	.align	4
	.sectionentsize	8
	.align		4
        /*0000*/ 	.word	0x00000000
	.align		4
        /*0004*/ 	.word	0xffffffff
	.align		4
        /*0008*/ 	.word	0x00000000
	.align		4
        /*000c*/ 	.word	0xfffffffe
	.align		4
        /*0010*/ 	.word	0x00000000
	.align		4
        /*0014*/ 	.word	0xfffffffd
	.align		4
        /*0018*/ 	.word	0x00000000
	.align		4
        /*001c*/ 	.word	0xfffffffc


//--------------------- .text._Z9vectorAddPfS_S_i --------------------------
	.section	.text._Z9vectorAddPfS_S_i,"ax",@progbits
	.align	128
        .global         _Z9vectorAddPfS_S_i
        .type           _Z9vectorAddPfS_S_i,@function
        .size           _Z9vectorAddPfS_S_i,(.L_x_1 - _Z9vectorAddPfS_S_i)
        .other          _Z9vectorAddPfS_S_i,@"STO_CUDA_ENTRY STV_DEFAULT"
_Z9vectorAddPfS_S_i:
.text._Z9vectorAddPfS_S_i:
[----:B------:R-:W-:Y:S01]  /*0000*/  LDC R1, c[0x0][0x37c] ;  /* 0x0000df00ff017b82 */ /* 0x000fe20000000800 */
[----:B------:R-:W0:Y:S01]  /*0010*/  S2R R9, SR_CTAID.X ;  /* 0x0000000000097919 */ /* 0x000e220000002500 */
[----:B------:R-:W0:Y:S01]  /*0020*/  LDCU UR4, c[0x0][0x360] ;  /* 0x00006c00ff0477ac */ /* 0x000e220008000800 */
[----:B------:R-:W0:Y:S02]  /*0030*/  S2R R0, SR_TID.X ;  /* 0x0000000000007919 */ /* 0x000e240000002100 */
[----:B0-----:R-:W-:-:S05]  /*0040*/  IMAD R9, R9, UR4, R0 ;  /* 0x0000000409097c24 */ /* 0x001fca000f8e0200 */
[----:B------:R-:W-:-:S13]  /*0050*/  ISETP.GT.AND P0, PT, R9, 0xfffff, PT ;  /* 0x000fffff0900780c */ /* 0x000fda0003f04270 */
[----:B------:R-:W-:Y:S05]  /*0060*/  @P0 EXIT ;  /* 0x000000000000094d */ /* 0x000fea0003800000 */
[----:B------:R-:W0:Y:S01]  /*0070*/  LDC.64 R2, c[0x0][0x380] ;  /* 0x0000e000ff027b82 */ /* 0x000e220000000a00 */
[----:B------:R-:W1:Y:S07]  /*0080*/  LDCU.64 UR4, c[0x0][0x358] ;  /* 0x00006b00ff0477ac */ /* 0x000e6e0008000a00 */
[----:B------:R-:W2:Y:S08]  /*0090*/  LDC.64 R4, c[0x0][0x388] ;  /* 0x0000e200ff047b82 */ /* 0x000eb00000000a00 */
[----:B------:R-:W3:Y:S01]  /*00a0*/  LDC.64 R6, c[0x0][0x390] ;  /* 0x0000e400ff067b82 */ /* 0x000ee20000000a00 */
[----:B0-----:R-:W-:-:S06]  /*00b0*/  IMAD.WIDE R2, R9, 0x4, R2 ;  /* 0x0000000409027825 */ /* 0x001fcc00078e0202 */
[----:B-1----:R-:W4:Y:S01]  /*00c0*/  LDG.E R2, desc[UR4][R2.64] ;  /* 0x0000000402027981 */ /* 0x002f22000c1e1900 */
[----:B--2---:R-:W-:-:S06]  /*00d0*/  IMAD.WIDE R4, R9, 0x4, R4 ;  /* 0x0000000409047825 */ /* 0x004fcc00078e0204 */
[----:B------:R-:W4:Y:S01]  /*00e0*/  LDG.E R5, desc[UR4][R4.64] ;  /* 0x0000000404057981 */ /* 0x000f22000c1e1900 */
[----:B---3--:R-:W-:-:S04]  /*00f0*/  IMAD.WIDE R6, R9, 0x4, R6 ;  /* 0x0000000409067825 */ /* 0x008fc800078e0206 */
[----:B----4-:R-:W-:-:S05]  /*0100*/  FADD R9, R2, R5 ;  /* 0x0000000502097221 */ /* 0x010fca0000000000 */
[----:B------:R-:W-:Y:S01]  /*0110*/  STG.E desc[UR4][R6.64], R9 ;  /* 0x0000000906007986 */ /* 0x000fe2000c101904 */
[----:B------:R-:W-:Y:S05]  /*0120*/  EXIT ;  /* 0x000000000000794d */ /* 0x000fea0003800000 */
.L_x_0:
[----:B------:R-:W-:-:S00]  /*0130*/  BRA `(.L_x_0) ;  /* 0xfffffffc00fc7947 */ /* 0x000fc0000383ffff */
[----:B------:R-:W-:-:S00]  /*0140*/  NOP ;  /* 0x0000000000007918 */ /* 0x000fc00000000000 */
        /* <DEDUP_REMOVED lines=11> */
.L_x_1:


//--------------------- .nv.shared.reserved.0     --------------------------
	.section	.nv.shared.reserved.0,"aw",@nobits
	.weak		__nv_reservedSMEM_offset_0_alias
	.size		__nv_reservedSMEM_offset_0_alias, 0, 64
	.other		__nv_reservedSMEM_offset_0_alias,@"STO_CUDA_RESERVED_SHARED STV_DEFAULT"
__nv_reservedSMEM_offset_0_alias:
	.zero		0
	.zero		64


//--------------------- .nv.constant0._Z9vectorAddPfS_S_i --------------------------
	.section	.nv.constant0._Z9vectorAddPfS_S_i,"a",@progbits
	.sectionflags	@""
	.align	4
.nv.constant0._Z9vectorAddPfS_S_i:
	.zero		924


//--------------------- SYMBOLS --------------------------

	.type		.nv.reservedSmem.offset0,@object
	.size		.nv.reservedSmem.offset0,0x4
